	.headerflags	@"EF_CUDA_TEXMODE_UNIFIED EF_CUDA_64BIT_ADDRESS EF_CUDA_ACCELERATORS EF_CUDA_SM90 EF_CUDA_VIRTUAL_SM(EF_CUDA_SM90)"
	.elftype	@"ET_EXEC"


//--------------------- .nv.info                  --------------------------
	.section	.nv.info,"",@"SHT_CUDA_INFO"
	.align	4


	//----- nvinfo : EIATTR_REGCOUNT
	.align		4
        /*0000*/ 	.byte	0x04, 0x2f
        /*0002*/ 	.short	(.L_3 - .L_2)
	.align		4
.L_2:
        /*0004*/ 	.word	index@(triton_poi_fused__native_batch_norm_legit_no_training_relu_51)
        /*0008*/ 	.word	0x00000012


	//----- nvinfo : EIATTR_MIN_STACK_SIZE
	.align		4
.L_3:
        /*000c*/ 	.byte	0x04, 0x12
        /*000e*/ 	.short	(.L_5 - .L_4)
	.align		4
.L_4:
        /*0010*/ 	.word	index@(triton_poi_fused__native_batch_norm_legit_no_training_relu_51)
        /*0014*/ 	.word	0x00000000


	//----- nvinfo : EIATTR_FRAME_SIZE
	.align		4
.L_5:
        /*0018*/ 	.byte	0x04, 0x11
        /*001a*/ 	.short	(.L_7 - .L_6)
	.align		4
.L_6:
        /*001c*/ 	.word	index@(triton_poi_fused__native_batch_norm_legit_no_training_relu_51)
        /*0020*/ 	.word	0x00000000


	//----- nvinfo : EIATTR_MIN_STACK_SIZE
	.align		4
.L_7:
        /*0024*/ 	.byte	0x04, 0x12
        /*0026*/ 	.short	(.L_9 - .L_8)
	.align		4
.L_8:
        /*0028*/ 	.word	index@(triton_poi_fused__native_batch_norm_legit_no_training_relu_51)
        /*002c*/ 	.word	0x00000000
.L_9:


//--------------------- .nv.info.triton_poi_fused__native_batch_norm_legit_no_training_relu_51 --------------------------
	.section	.nv.info.triton_poi_fused__native_batch_norm_legit_no_training_relu_51,"",@"SHT_CUDA_INFO"
	.sectionflags	@""
	.align	4


	//----- nvinfo : EIATTR_CUDA_API_VERSION
	.align		4
        /*0000*/ 	.byte	0x04, 0x37
        /*0002*/ 	.short	(.L_11 - .L_10)
.L_10:
        /*0004*/ 	.word	0x0000007c


	//----- nvinfo : EIATTR_KPARAM_INFO
	.align		4
.L_11:
        /*0008*/ 	.byte	0x04, 0x17
        /*000a*/ 	.short	(.L_13 - .L_12)
.L_12:
        /*000c*/ 	.word	0x00000000
        /*0010*/ 	.short	0x0006
        /*0012*/ 	.short	0x0030
        /*0014*/ 	.byte	0x00, 0xf0, 0x11, 0x00


	//----- nvinfo : EIATTR_KPARAM_INFO
	.align		4
.L_13:
        /*0018*/ 	.byte	0x04, 0x17
        /*001a*/ 	.short	(.L_15 - .L_14)
.L_14:
        /*001c*/ 	.word	0x00000000
        /*0020*/ 	.short	0x0005
        /*0022*/ 	.short	0x0028
        /*0024*/ 	.byte	0x00, 0xf4, 0x21, 0x00


	//----- nvinfo : EIATTR_KPARAM_INFO
	.align		4
.L_15:
        /*0028*/ 	.byte	0x04, 0x17
        /*002a*/ 	.short	(.L_17 - .L_16)
.L_16:
        /*002c*/ 	.word	0x00000000
        /*0030*/ 	.short	0x0004
        /*0032*/ 	.short	0x0020
        /*0034*/ 	.byte	0x00, 0xf4, 0x21, 0x00


	//----- nvinfo : EIATTR_KPARAM_INFO
	.align		4
.L_17:
        /*0038*/ 	.byte	0x04, 0x17
        /*003a*/ 	.short	(.L_19 - .L_18)
.L_18:
        /*003c*/ 	.word	0x00000000
        /*0040*/ 	.short	0x0003
        /*0042*/ 	.short	0x0018
        /*0044*/ 	.byte	0x00, 0xf4, 0x21, 0x00


	//----- nvinfo : EIATTR_KPARAM_INFO
	.align		4
.L_19:
        /*0048*/ 	.byte	0x04, 0x17
        /*004a*/ 	.short	(.L_21 - .L_20)
.L_20:
        /*004c*/ 	.word	0x00000000
        /*0050*/ 	.short	0x0002
        /*0052*/ 	.short	0x0010
        /*0054*/ 	.byte	0x00, 0xf4, 0x21, 0x00


	//----- nvinfo : EIATTR_KPARAM_INFO
	.align		4
.L_21:
        /*0058*/ 	.byte	0x04, 0x17
        /*005a*/ 	.short	(.L_23 - .L_22)
.L_22:
        /*005c*/ 	.word	0x00000000
        /*0060*/ 	.short	0x0001
        /*0062*/ 	.short	0x0008
        /*0064*/ 	.byte	0x00, 0xf4, 0x21, 0x00


	//----- nvinfo : EIATTR_KPARAM_INFO
	.align		4
.L_23:
        /*0068*/ 	.byte	0x04, 0x17
        /*006a*/ 	.short	(.L_25 - .L_24)
.L_24:
        /*006c*/ 	.word	0x00000000
        /*0070*/ 	.short	0x0000
        /*0072*/ 	.short	0x0000
        /*0074*/ 	.byte	0x00, 0xf4, 0x21, 0x00


	//----- nvinfo : EIATTR_SPARSE_MMA_MASK
	.align		4
.L_25:
        /*0078*/ 	.byte	0x03, 0x50
        /*007a*/ 	.short	0x0000


	//----- nvinfo : EIATTR_MAXREG_COUNT
	.align		4
        /*007c*/ 	.byte	0x03, 0x1b
        /*007e*/ 	.short	0x00ff


	//----- nvinfo : EIATTR_EXIT_INSTR_OFFSETS
	.align		4
        /*0080*/ 	.byte	0x04, 0x1c
        /*0082*/ 	.short	(.L_27 - .L_26)


	//   ....[0]....
.L_26:
        /*0084*/ 	.word	0x00000330


	//   ....[1]....
        /*0088*/ 	.word	0x00000350


	//----- nvinfo : EIATTR_REQNTID
	.align		4
.L_27:
        /*008c*/ 	.byte	0x04, 0x10
        /*008e*/ 	.short	(.L_29 - .L_28)
.L_28:
        /*0090*/ 	.word	0x00000080
        /*0094*/ 	.word	0x00000001
        /*0098*/ 	.word	0x00000001


	//----- nvinfo : EIATTR_CBANK_PARAM_SIZE
	.align		4
.L_29:
        /*009c*/ 	.byte	0x03, 0x19
        /*009e*/ 	.short	0x0034


	//----- nvinfo : EIATTR_PARAM_CBANK
	.align		4
        /*00a0*/ 	.byte	0x04, 0x0a
        /*00a2*/ 	.short	(.L_31 - .L_30)
	.align		4
.L_30:
        /*00a4*/ 	.word	index@(.nv.constant0.triton_poi_fused__native_batch_norm_legit_no_training_relu_51)
        /*00a8*/ 	.short	0x0210
        /*00aa*/ 	.short	0x0034


	//----- nvinfo : EIATTR_SW_WAR
	.align		4
.L_31:
        /*00ac*/ 	.byte	0x04, 0x36
        /*00ae*/ 	.short	(.L_33 - .L_32)
.L_32:
        /*00b0*/ 	.word	0x00000008
.L_33:


//--------------------- .nv.callgraph             --------------------------
	.section	.nv.callgraph,"",@"SHT_CUDA_CALLGRAPH"
	.align	4
	.sectionentsize	8
	.align		4
        /*0000*/ 	.word	0x00000000
	.align		4
        /*0004*/ 	.word	0xffffffff
	.align		4
        /*0008*/ 	.word	0x00000000
	.align		4
        /*000c*/ 	.word	0xfffffffe
	.align		4
        /*0010*/ 	.word	0x00000000
	.align		4
        /*0014*/ 	.word	0xfffffffd
	.align		4
        /*0018*/ 	.word	0x00000000
	.align		4
        /*001c*/ 	.word	0xfffffffc


//--------------------- .nv.constant4             --------------------------
	.section	.nv.constant4,"a",@progbits
	.align	8
	.align		8
.nv.constant4:
        /*0000*/ 	.dword	_$_str
	.align		8
        /*0008*/ 	.dword	_$_str_$_2


//--------------------- .text.triton_poi_fused__native_batch_norm_legit_no_training_relu_51 --------------------------
	.section	.text.triton_poi_fused__native_batch_norm_legit_no_training_relu_51,"ax",@progbits
	.align	128
        .global         triton_poi_fused__native_batch_norm_legit_no_training_relu_51
        .type           triton_poi_fused__native_batch_norm_legit_no_training_relu_51,@function
        .size           triton_poi_fused__native_batch_norm_legit_no_training_relu_51,(.L_x_1 - triton_poi_fused__native_batch_norm_legit_no_training_relu_51)
        .other          triton_poi_fused__native_batch_norm_legit_no_training_relu_51,@"STO_CUDA_ENTRY STV_DEFAULT"
triton_poi_fused__native_batch_norm_legit_no_training_relu_51:
.text.triton_poi_fused__native_batch_norm_legit_no_training_relu_51:
[----:B------:R-:W0:Y:S01]  /*0000*/  LDC R1, c[0x0][0x28] ;  /* 0x00000a00ff017b82 */ /* 0x000e220000000800 */
[----:B------:R-:W1:Y:S07]  /*0010*/  S2R R0, SR_TID.X ;  /* 0x0000000000007919 */ /* 0x000e6e0000002100 */
[----:B------:R-:W2:Y:S01]  /*0020*/  LDC.64 R8, c[0x0][0x220] ;  /* 0x00008800ff087b82 */ /* 0x000ea20000000a00 */
[----:B------:R-:W-:Y:S01]  /*0030*/  HFMA2.MMA R14, -RZ, RZ, 0, 0 ;  /* 0x00000000ff0e7435 */ /* 0x000fe200000001ff */
[----:B------:R-:W-:Y:S01]  /*0040*/  ULDC.64 UR4, c[0x0][0x208] ;  /* 0x0000820000047ab9 */ /* 0x000fe20000000a00 */
[----:B------:R-:W3:Y:S05]  /*0050*/  S2R R3, SR_CTAID.X ;  /* 0x0000000000037919 */ /* 0x000eea0000002500 */
[----:B------:R-:W4:Y:S08]  /*0060*/  LDC.64 R4, c[0x0][0x210] ;  /* 0x00008400ff047b82 */ /* 0x000f300000000a00 */
[----:B------:R-:W5:Y:S08]  /*0070*/  LDC.64 R6, c[0x0][0x218] ;  /* 0x00008600ff067b82 */ /* 0x000f700000000a00 */
[----:B------:R-:W4:Y:S01]  /*0080*/  LDC.64 R10, c[0x0][0x228] ;  /* 0x00008a00ff0a7b82 */ /* 0x000f220000000a00 */
[----:B-1----:R-:W-:-:S07]  /*0090*/  LOP3.LUT R0, R0, 0x7f, RZ, 0xc0, !PT ;  /* 0x0000007f00007812 */ /* 0x002fce00078ec0ff */
[----:B------:R-:W1:Y:S01]  /*00a0*/  LDC.64 R12, c[0x0][0x230] ;  /* 0x00008c00ff0c7b82 */ /* 0x000e620000000a00 */
[----:B---3--:R-:W-:Y:S01]  /*00b0*/  SHF.R.S32.HI R2, RZ, 0x18, R3 ;  /* 0x00000018ff027819 */ /* 0x008fe20000011403 */
[----:B------:R-:W-:-:S03]  /*00c0*/  IMAD R0, R3, 0x80, R0 ;  /* 0x0000008003007824 */ /* 0x000fc600078e0200 */
[----:B------:R-:W-:Y:S02]  /*00d0*/  SGXT R3, R2, 0x1 ;  /* 0x000000010203781a */ /* 0x000fe40000000200 */
[----:B------:R-:W-:Y:S02]  /*00e0*/  ISETP.GE.AND P0, PT, R0, 0x800, PT ;  /* 0x000008000000780c */ /* 0x000fe40003f06270 */
[----:B------:R-:W-:-:S04]  /*00f0*/  LEA.HI R3, R3, R0, RZ, 0x2 ;  /* 0x0000000003037211 */ /* 0x000fc800078f10ff */
[--C-:B------:R-:W-:Y:S02]  /*0100*/  SHF.R.S32.HI R2, RZ, 0x2, R3.reuse ;  /* 0x00000002ff027819 */ /* 0x100fe40000011403 */
[----:B------:R-:W-:-:S04]  /*0110*/  SHF.R.S32.HI R3, RZ, 0x1f, R3 ;  /* 0x0000001fff037819 */ /* 0x000fc80000011403 */
[----:B------:R-:W-:-:S04]  /*0120*/  LEA.HI R3, R3, R2, RZ, 0x7 ;  /* 0x0000000203037211 */ /* 0x000fc800078f38ff */
[----:B------:R-:W-:-:S05]  /*0130*/  LOP3.LUT R3, R3, 0xffffff80, RZ, 0xc0, !PT ;  /* 0xffffff8003037812 */ /* 0x000fca00078ec0ff */
[----:B------:R-:W-:-:S04]  /*0140*/  IMAD.IADD R15, R2, 0x1, -R3 ;  /* 0x00000001020f7824 */ /* 0x000fc800078e0a03 */
[----:B--2---:R-:W-:-:S05]  /*0150*/  IMAD.WIDE R8, R15, 0x4, R8 ;  /* 0x000000040f087825 */ /* 0x004fca00078e0208 */
[----:B------:R2:W3:Y:S01]  /*0160*/  @!P0 LDG.E.EL R14, desc[UR4][R8.64] ;  /* 0x00000004080e8981 */ /* 0x0004e2000c2e1900 */
[----:B------:R-:W-:Y:S01]  /*0170*/  CS2R R2, SRZ ;  /* 0x0000000000027805 */ /* 0x000fe2000001ff00 */
[----:B----4-:R-:W-:-:S04]  /*0180*/  IMAD.WIDE R4, R0, 0x4, R4 ;  /* 0x0000000400047825 */ /* 0x010fc800078e0204 */
[C---:B-----5:R-:W-:Y:S01]  /*0190*/  IMAD.WIDE R6, R15.reuse, 0x4, R6 ;  /* 0x000000040f067825 */ /* 0x060fe200078e0206 */
[----:B------:R4:W5:Y:S03]  /*01a0*/  @!P0 LDG.E R2, desc[UR4][R4.64] ;  /* 0x0000000404028981 */ /* 0x000966000c1e1900 */
[C---:B0-2---:R-:W-:Y:S01]  /*01b0*/  IMAD.WIDE R8, R15.reuse, 0x4, R10 ;  /* 0x000000040f087825 */ /* 0x045fe200078e020a */
[----:B------:R0:W5:Y:S03]  /*01c0*/  @!P0 LDG.E.EL R3, desc[UR4][R6.64] ;  /* 0x0000000406038981 */ /* 0x000166000c2e1900 */
[----:B-1----:R-:W-:Y:S01]  /*01d0*/  IMAD.WIDE R10, R15, 0x4, R12 ;  /* 0x000000040f0a7825 */ /* 0x002fe200078e020c */
[----:B------:R-:W-:Y:S01]  /*01e0*/  CS2R R12, SRZ ;  /* 0x00000000000c7805 */ /* 0x000fe2000001ff00 */
[----:B----4-:R-:W1:Y:S05]  /*01f0*/  LDC.64 R4, c[0x0][0x238] ;  /* 0x00008e00ff047b82 */ /* 0x010e6a0000000a00 */
[----:B------:R-:W2:Y:S04]  /*0200*/  @!P0 LDG.E.EL R12, desc[UR4][R8.64] ;  /* 0x00000004080c8981 */ /* 0x000ea8000c2e1900 */
[----:B------:R-:W2:Y:S01]  /*0210*/  @!P0 LDG.E.EL R13, desc[UR4][R10.64] ;  /* 0x000000040a0d8981 */ /* 0x000ea2000c2e1900 */
[----:B0-----:R-:W-:-:S02]  /*0220*/  IMAD.MOV.U32 R6, RZ, RZ, 0x3e800000 ;  /* 0x3e800000ff067424 */ /* 0x001fc400078e00ff */
[----:B---3--:R-:W-:-:S04]  /*0230*/  FADD R14, R14, 9.9999997473787516356e-06 ;  /* 0x3727c5ac0e0e7421 */ /* 0x008fc80000000000 */
[----:B------:R-:W0:Y:S01]  /*0240*/  MUFU.SQRT R15, R14 ;  /* 0x0000000e000f7308 */ /* 0x000e220000002000 */
[----:B-----5:R-:W-:Y:S01]  /*0250*/  FADD R2, -R3, R2 ;  /* 0x0000000203027221 */ /* 0x020fe20000000100 */
[C---:B0-----:R-:W-:Y:S02]  /*0260*/  FSETP.GT.AND P1, PT, R15.reuse, 8.50705917302346158658e+37, PT ;  /* 0x7e8000000f00780b */ /* 0x041fe40003f24000 */
[----:B------:R-:W-:Y:S02]  /*0270*/  FSETP.GEU.AND P2, PT, R15, 1.175494350822287508e-38, PT ;  /* 0x008000000f00780b */ /* 0x000fe40003f4e000 */
[----:B------:R-:W-:-:S09]  /*0280*/  FSEL R6, R6, 1, P1 ;  /* 0x3f80000006067808 */ /* 0x000fd20000800000 */
[----:B------:R-:W-:Y:S02]  /*0290*/  @P1 FMUL R15, R15, 0.25 ;  /* 0x3e8000000f0f1820 */ /* 0x000fe40000400000 */
[----:B------:R-:W-:Y:S02]  /*02a0*/  @!P2 FMUL R6, R6, 16777216 ;  /* 0x4b8000000606a820 */ /* 0x000fe40000400000 */
[----:B------:R-:W-:-:S06]  /*02b0*/  @!P2 FMUL R15, R15, 16777216 ;  /* 0x4b8000000f0fa820 */ /* 0x000fcc0000400000 */
[----:B------:R-:W0:Y:S02]  /*02c0*/  MUFU.RCP R15, R15 ;  /* 0x0000000f000f7308 */ /* 0x000e240000001000 */
[----:B0-----:R-:W-:-:S04]  /*02d0*/  FMUL R3, R15, R6 ;  /* 0x000000060f037220 */ /* 0x001fc80000400000 */
[----:B------:R-:W-:-:S04]  /*02e0*/  FMUL R2, R2, R3 ;  /* 0x0000000302027220 */ /* 0x000fc80000400000 */
[----:B--2---:R-:W-:Y:S01]  /*02f0*/  FFMA R12, R2, R12, R13 ;  /* 0x0000000c020c7223 */ /* 0x004fe2000000000d */
[----:B-1----:R-:W-:-:S04]  /*0300*/  IMAD.WIDE R2, R0, 0x4, R4 ;  /* 0x0000000400027825 */ /* 0x002fc800078e0204 */
[----:B------:R-:W-:-:S04]  /*0310*/  FSETP.GEU.AND P1, PT, R12, RZ, PT ;  /* 0x000000ff0c00720b */ /* 0x000fc80003f2e000 */
[----:B------:R-:W-:Y:S01]  /*0320*/  FSEL R5, R12, RZ, P1 ;  /* 0x000000ff0c057208 */ /* 0x000fe20000800000 */
[----:B------:R-:W-:Y:S08]  /*0330*/  @P0 EXIT ;  /* 0x000000000000094d */ /* 0x000ff00003800000 */
[----:B------:R-:W-:Y:S01]  /*0340*/  STG.E desc[UR4][R2.64], R5 ;  /* 0x0000000502007986 */ /* 0x000fe2000c101904 */
[----:B------:R-:W-:Y:S05]  /*0350*/  EXIT ;  /* 0x000000000000794d */ /* 0x000fea0003800000 */
.L_x_0:
[----:B------:R-:W-:-:S00]  /*0360*/  BRA `(.L_x_0) ;  /* 0xfffffffc00fc7947 */ /* 0x000fc0000383ffff */
[----:B------:R-:W-:-:S00]  /*0370*/  NOP ;  /* 0x0000000000007918 */ /* 0x000fc00000000000 */
        /* <DEDUP_REMOVED lines=8> */
.L_x_1:


//--------------------- .nv.global.init           --------------------------
	.section	.nv.global.init,"aw",@progbits
.nv.global.init:
	.type		_$_str,@object
	.size		_$_str,(_$_str_$_2 - _$_str)
_$_str:
        /*0000*/ 	.byte	0x5f, 0x5f, 0x43, 0x55, 0x44, 0x41, 0x5f, 0x46, 0x54, 0x5a, 0x00
	.type		_$_str_$_2,@object
	.size		_$_str_$_2,(.L_1 - _$_str_$_2)
_$_str_$_2:
        /*000b*/ 	.byte	0x5f, 0x5f, 0x43, 0x55, 0x44, 0x41, 0x5f, 0x50, 0x52, 0x45, 0x43, 0x5f, 0x53, 0x51, 0x52, 0x54
        /*001b*/ 	.byte	0x00
.L_1:


//--------------------- .nv.constant0.triton_poi_fused__native_batch_norm_legit_no_training_relu_51 --------------------------
	.section	.nv.constant0.triton_poi_fused__native_batch_norm_legit_no_training_relu_51,"a",@progbits
	.sectionflags	@""
	.align	4
.nv.constant0.triton_poi_fused__native_batch_norm_legit_no_training_relu_51:
	.zero		580
